//
// Generated by NVIDIA NVVM Compiler
//
// Compiler Build ID: CL-36424714
// Cuda compilation tools, release 13.0, V13.0.88
// Based on NVVM 20.0.0
//

.version 9.0
.target sm_100
.address_size 64

	// .globl	_Z5crackmPiPm

.visible .entry _Z5crackmPiPm(
	.param .u64 _Z5crackmPiPm_param_0,
	.param .u64 .ptr .align 1 _Z5crackmPiPm_param_1,
	.param .u64 .ptr .align 1 _Z5crackmPiPm_param_2
)
{
	.local .align 16 .b8 	__local_depot0[1024];
	.reg .b64 	%SP;
	.reg .b64 	%SPL;
	.reg .pred 	%p<39>;
	.reg .b16 	%rs<52>;
	.reg .b32 	%r<76>;
	.reg .b64 	%rd<99>;

	mov.u64 	%SPL, __local_depot0;
	ld.param.u64 	%rd29, [_Z5crackmPiPm_param_0];
	add.u64 	%rd1, %SPL, 0;
	mov.u32 	%r21, %ctaid.x;
	mov.u32 	%r22, %ntid.x;
	mov.u32 	%r23, %tid.x;
	mad.lo.s32 	%r24, %r21, %r22, %r23;
	cvt.u64.u32 	%rd31, %r24;
	add.s64 	%rd2, %rd29, %rd31;
	mov.b64 	%rd91, 0;
$L__BB0_1:
	add.s64 	%rd32, %rd1, %rd91;
	mov.b32 	%r25, 1061109567;
	st.local.v4.b32 	[%rd32], {%r25, %r25, %r25, %r25};
	st.local.v4.b32 	[%rd32+16], {%r25, %r25, %r25, %r25};
	st.local.v4.b32 	[%rd32+32], {%r25, %r25, %r25, %r25};
	st.local.v4.b32 	[%rd32+48], {%r25, %r25, %r25, %r25};
	add.s64 	%rd91, %rd91, 64;
	setp.ne.s64 	%p1, %rd91, 1024;
	@%p1 bra 	$L__BB0_1;
	ld.local.u8 	%rs42, [%rd1];
	mov.b16 	%rs43, 0;
	mov.u16 	%rs51, %rs43;
	mov.u64 	%rd98, %rd2;
	bra.uni 	$L__BB0_4;
$L__BB0_3:
	add.s16 	%rs43, %rs43, 1;
	setp.eq.s16 	%p38, %rs43, 10;
	@%p38 bra 	$L__BB0_36;
$L__BB0_4:
	cvt.u64.u16 	%rd33, %rs42;
	cvt.s64.s8 	%rd34, %rd33;
	sub.s64 	%rd35, 71, %rd34;
	sub.s16 	%rs27, 10, %rs43;
	mul.lo.s16 	%rs28, %rs27, 9;
	cvt.u64.u16 	%rd36, %rs28;
	setp.gt.u64 	%p2, %rd35, %rd36;
	@%p2 bra 	$L__BB0_36;
	mad.lo.s64 	%rd37, %rd98, 25214903917, 11;
	shr.u64 	%rd38, %rd37, 44;
	cvt.u32.u64 	%r26, %rd38;
	and.b32  	%r1, %r26, 15;
	mad.lo.s64 	%rd6, %rd98, 8602081037417187945, 277363943098;
	and.b64  	%rd98, %rd6, 281474976710655;
	shr.u64 	%rd39, %rd98, 44;
	cvt.u16.u64 	%rs29, %rd39;
	add.s16 	%rs6, %rs29, 8;
	shl.b16 	%rs30, %rs6, 5;
	cvt.u64.u16 	%rd40, %rs30;
	and.b64  	%rd41, %rd38, 15;
	or.b64  	%rd42, %rd41, %rd40;
	add.s64 	%rd43, %rd1, %rd42;
	ld.local.s8 	%rs31, [%rd43+8];
	shl.b16 	%rs32, %rs31, 1;
	add.s16 	%rs7, %rs32, 2;
	or.b16  	%rs8, %rs32, 1;
	and.b16  	%rs33, %rs7, %rs8;
	setp.eq.s16 	%p3, %rs33, 0;
	@%p3 bra 	$L__BB0_37;
	cvt.s32.s16 	%r2, %rs7;
	cvt.s32.s16 	%r3, %rs8;
$L__BB0_7:
	mad.lo.s64 	%rd44, %rd98, 25214903917, 11;
	and.b64  	%rd98, %rd44, 281474976710655;
	shr.u64 	%rd45, %rd98, 17;
	cvt.u32.u64 	%r27, %rd45;
	rem.s32 	%r74, %r27, %r2;
	sub.s32 	%r28, %r3, %r74;
	add.s32 	%r29, %r28, %r27;
	setp.lt.s32 	%p4, %r29, 0;
	@%p4 bra 	$L__BB0_7;
$L__BB0_8:
	cvt.u32.u16 	%r7, %rs6;
	add.s32 	%r8, %r1, 8;
	mov.b16 	%rs45, 0;
$L__BB0_9:
	mad.lo.s64 	%rd51, %rd98, 25214903917, 11;
	shr.u64 	%rd52, %rd51, 45;
	cvt.u32.u64 	%r30, %rd52;
	and.b32  	%r31, %r30, 7;
	add.s32 	%r32, %r31, %r8;
	mad.lo.s64 	%rd53, %rd98, 8602081037417187945, 277363943098;
	shr.u64 	%rd54, %rd53, 45;
	cvt.u32.u64 	%r33, %rd54;
	and.b32  	%r34, %r33, 7;
	sub.s32 	%r35, %r32, %r34;
	mad.lo.s64 	%rd55, %rd98, 2360119957213856949, 2389171320405252413;
	shr.u64 	%rd56, %rd55, 46;
	cvt.u32.u64 	%r36, %rd56;
	and.b32  	%r37, %r36, 3;
	add.s32 	%r38, %r37, %r74;
	mad.lo.s64 	%rd57, %rd98, 5985058416696778513, -8542997297661424380;
	shr.u64 	%rd58, %rd57, 46;
	cvt.u32.u64 	%r39, %rd58;
	and.b32  	%r40, %r39, 3;
	sub.s32 	%r9, %r38, %r40;
	mad.lo.s64 	%rd59, %rd98, 8899233814207381565, 1952413064874484415;
	shr.u64 	%rd60, %rd59, 45;
	cvt.u32.u64 	%r41, %rd60;
	and.b32  	%r42, %r41, 7;
	add.s32 	%r43, %r42, %r7;
	mad.lo.s64 	%rd13, %rd98, 3291645168302270457, 7610264652607923550;
	and.b64  	%rd98, %rd13, 281474976710655;
	shr.u64 	%rd61, %rd98, 45;
	cvt.u32.u64 	%r44, %rd61;
	sub.s32 	%r45, %r43, %r44;
	shl.b32 	%r46, %r45, 5;
	add.s32 	%r10, %r46, %r35;
	cvt.u16.u32 	%rs11, %r10;
	cvt.s32.s16 	%r11, %r9;
	cvt.u64.u32 	%rd62, %r10;
	add.s64 	%rd15, %rd1, %rd62;
	ld.local.s8 	%rs49, [%rd15];
	cvt.s32.s16 	%r12, %rs49;
	setp.le.s32 	%p5, %r11, %r12;
	and.b32  	%r13, %r9, 32768;
	setp.eq.s32 	%p6, %r13, 0;
	and.pred  	%p7, %p6, %p5;
	@%p7 bra 	$L__BB0_33;
	mad.lo.s64 	%rd16, %rd13, 25214903917, 11;
	and.b64  	%rd98, %rd16, 281474976710655;
	shr.u64 	%rd63, %rd98, 17;
	cvt.u32.u64 	%r47, %rd63;
	mul.hi.u32 	%r48, %r47, 1431655766;
	mul.lo.s32 	%r49, %r48, 3;
	sub.s32 	%r14, %r47, %r49;
	cvt.u16.u32 	%rs35, %r14;
	add.s16 	%rs13, %rs35, 1;
	cvt.u32.u16 	%r15, %rs13;
	and.b32  	%r50, %r14, %r15;
	setp.eq.s32 	%p8, %r50, 0;
	@%p8 bra 	$L__BB0_11;
	bra.uni 	$L__BB0_12;
$L__BB0_11:
	mad.lo.s64 	%rd66, %rd16, 25214903917, 11;
	and.b64  	%rd98, %rd66, 281474976710655;
	cvt.u64.u16 	%rd67, %rs13;
	shr.u64 	%rd68, %rd98, 17;
	mul.lo.s64 	%rd69, %rd68, %rd67;
	shr.u64 	%rd70, %rd69, 31;
	cvt.u32.u64 	%r75, %rd70;
	bra.uni 	$L__BB0_13;
$L__BB0_12:
	mad.lo.s64 	%rd64, %rd98, 25214903917, 11;
	and.b64  	%rd98, %rd64, 281474976710655;
	shr.u64 	%rd65, %rd98, 17;
	cvt.u32.u64 	%r51, %rd65;
	rem.u32 	%r75, %r51, %r15;
	sub.s32 	%r52, %r14, %r75;
	add.s32 	%r53, %r52, %r51;
	setp.lt.s32 	%p9, %r53, 0;
	@%p9 bra 	$L__BB0_12;
$L__BB0_13:
	add.s32 	%r54, %r11, -1;
	setp.ne.s32 	%p10, %r13, 0;
	and.b32  	%r19, %r9, 32767;
	add.s32 	%r55, %r10, -32;
	cvt.u64.u32 	%rd72, %r55;
	add.s64 	%rd23, %rd1, %rd72;
	add.s32 	%r56, %r10, -1;
	cvt.u64.u32 	%rd73, %r56;
	add.s64 	%rd24, %rd1, %rd73;
	setp.gt.s32 	%p11, %r54, %r12;
	or.pred  	%p12, %p10, %p11;
	@%p12 bra 	$L__BB0_19;
	ld.local.s8 	%r57, [%rd15+1];
	setp.le.s32 	%p13, %r19, %r57;
	@%p13 bra 	$L__BB0_19;
	ld.local.s8 	%r58, [%rd23];
	setp.le.s32 	%p14, %r19, %r58;
	@%p14 bra 	$L__BB0_19;
	ld.local.s8 	%r59, [%rd24];
	setp.le.s32 	%p15, %r19, %r59;
	@%p15 bra 	$L__BB0_19;
	ld.local.s8 	%r60, [%rd15+32];
	setp.le.s32 	%p16, %r19, %r60;
	@%p16 bra 	$L__BB0_19;
	add.s16 	%rs14, %rs49, 1;
	st.local.u8 	[%rd15], %rs14;
	cvt.u64.u16 	%rd74, %rs51;
	add.s64 	%rd75, %rd1, %rd74;
	ld.local.s8 	%rs36, [%rd75];
	setp.gt.s16 	%p17, %rs36, %rs49;
	selp.b16 	%rs51, %rs51, %rs11, %p17;
	mov.u16 	%rs49, %rs14;
$L__BB0_19:
	setp.eq.s32 	%p18, %r75, 0;
	@%p18 bra 	$L__BB0_33;
	setp.ne.s32 	%p19, %r13, 0;
	cvt.u32.u16 	%r61, %rs49;
	cvt.s32.s8 	%r62, %r61;
	setp.gt.s32 	%p20, %r11, %r62;
	or.pred  	%p21, %p19, %p20;
	@%p21 bra 	$L__BB0_26;
	ld.local.s8 	%r63, [%rd15+1];
	setp.lt.s32 	%p22, %r19, %r63;
	@%p22 bra 	$L__BB0_26;
	ld.local.s8 	%r64, [%rd23];
	setp.lt.s32 	%p23, %r19, %r64;
	@%p23 bra 	$L__BB0_26;
	ld.local.s8 	%r65, [%rd24];
	setp.lt.s32 	%p24, %r19, %r65;
	@%p24 bra 	$L__BB0_26;
	ld.local.s8 	%r66, [%rd15+32];
	setp.lt.s32 	%p25, %r19, %r66;
	@%p25 bra 	$L__BB0_26;
	cvt.s16.s8 	%rs37, %rs49;
	add.s16 	%rs49, %rs49, 1;
	st.local.u8 	[%rd15], %rs49;
	cvt.u64.u16 	%rd76, %rs51;
	add.s64 	%rd77, %rd1, %rd76;
	ld.local.s8 	%rs38, [%rd77];
	setp.gt.s16 	%p26, %rs38, %rs37;
	selp.b16 	%rs51, %rs51, %rs11, %p26;
$L__BB0_26:
	setp.eq.s32 	%p27, %r75, 1;
	@%p27 bra 	$L__BB0_33;
	setp.ne.s32 	%p28, %r13, 0;
	cvt.u32.u16 	%r67, %rs49;
	cvt.s32.s8 	%r68, %r67;
	setp.ge.s32 	%p29, %r11, %r68;
	or.pred  	%p30, %p28, %p29;
	@%p30 bra 	$L__BB0_33;
	add.s32 	%r20, %r19, 2;
	ld.local.s8 	%r69, [%rd15+1];
	setp.le.s32 	%p31, %r20, %r69;
	@%p31 bra 	$L__BB0_33;
	ld.local.s8 	%r70, [%rd23];
	setp.le.s32 	%p32, %r20, %r70;
	@%p32 bra 	$L__BB0_33;
	ld.local.s8 	%r71, [%rd24];
	setp.le.s32 	%p33, %r20, %r71;
	@%p33 bra 	$L__BB0_33;
	ld.local.s8 	%r72, [%rd15+32];
	setp.le.s32 	%p34, %r20, %r72;
	@%p34 bra 	$L__BB0_33;
	cvt.s16.s8 	%rs39, %rs49;
	add.s16 	%rs40, %rs49, 1;
	st.local.u8 	[%rd15], %rs40;
	cvt.u64.u16 	%rd78, %rs51;
	add.s64 	%rd79, %rd1, %rd78;
	ld.local.s8 	%rs41, [%rd79];
	setp.gt.s16 	%p35, %rs41, %rs39;
	selp.b16 	%rs51, %rs51, %rs11, %p35;
$L__BB0_33:
	add.s16 	%rs45, %rs45, 1;
	setp.ne.s16 	%p36, %rs45, 10;
	@%p36 bra 	$L__BB0_9;
	cvt.u64.u16 	%rd80, %rs51;
	add.s64 	%rd81, %rd1, %rd80;
	ld.local.u8 	%rs42, [%rd81];
	cvt.u64.u16 	%rd82, %rs42;
	cvt.s64.s8 	%rd83, %rd82;
	add.s64 	%rd84, %rd83, -71;
	setp.gt.u64 	%p37, %rd84, -9;
	@%p37 bra 	$L__BB0_3;
	ld.param.u64 	%rd90, [_Z5crackmPiPm_param_2];
	ld.param.u64 	%rd89, [_Z5crackmPiPm_param_1];
	cvta.to.global.u64 	%rd85, %rd89;
	atom.global.add.u32 	%r73, [%rd85], 1;
	cvta.to.global.u64 	%rd86, %rd90;
	mul.wide.s32 	%rd87, %r73, 8;
	add.s64 	%rd88, %rd86, %rd87;
	st.global.u64 	[%rd88], %rd2;
$L__BB0_36:
	ret;
$L__BB0_37:
	mad.lo.s64 	%rd46, %rd6, 25214903917, 11;
	and.b64  	%rd98, %rd46, 281474976710655;
	cvt.s64.s16 	%rd47, %rs7;
	shr.u64 	%rd48, %rd98, 17;
	mul.lo.s64 	%rd49, %rd48, %rd47;
	shr.u64 	%rd50, %rd49, 31;
	cvt.u32.u64 	%r74, %rd50;
	bra.uni 	$L__BB0_8;

}


// ===== COMPILED SASS (sm_100) =====

	.target	sm_100

	.elftype	@"ET_EXEC"


//--------------------- .note.nv.tkinfo           --------------------------
	.section	.note.nv.tkinfo,"",@"SHT_NOTE"
	.sectionflags	@"SHF_NOTE_NV_TKINFO"
	.tkinfo
        /*0018*/ 	.word	0x00000002
        /*0030*/ 	.string	""
        /*0030*/ 	.string	"ptxas"
        /*0030*/ 	.string	"Cuda compilation tools, release 13.0, V13.0.88"
        /*0030*/ 	.string	"Build cuda_13.0.r13.0/compiler.36424714_0"
        /*0030*/ 	.string	"-arch sm_100 -m 64 "



//--------------------- .note.nv.cuinfo           --------------------------
	.section	.note.nv.cuinfo,"",@"SHT_NOTE"
	.sectionflags	@"SHF_NOTE_NV_CUINFO"
        /*0018*/ 	.short	0x0002
        /*001a*/ 	.short	0x0064
        /*001c*/ 	.short	0x0082
	.zero		2


//--------------------- .nv.info                  --------------------------
	.section	.nv.info,"",@"SHT_CUDA_INFO"
	.align	4


	//----- nvinfo : EIATTR_REGCOUNT
	.align		4
        /*0000*/ 	.byte	0x04, 0x2f
        /*0002*/ 	.short	(.L_1 - .L_0)
	.align		4
.L_0:
        /*0004*/ 	.word	index@(_Z5crackmPiPm)
        /*0008*/ 	.word	0x0000001e


	//----- nvinfo : EIATTR_FRAME_SIZE
	.align		4
.L_1:
        /*000c*/ 	.byte	0x04, 0x11
        /*000e*/ 	.short	(.L_3 - .L_2)
	.align		4
.L_2:
        /*0010*/ 	.word	index@(_Z5crackmPiPm)
        /*0014*/ 	.word	0x00000400


	//----- nvinfo : EIATTR_MIN_STACK_SIZE
	.align		4
.L_3:
        /*0018*/ 	.byte	0x04, 0x12
        /*001a*/ 	.short	(.L_5 - .L_4)
	.align		4
.L_4:
        /*001c*/ 	.word	index@(_Z5crackmPiPm)
        /*0020*/ 	.word	0x00000400
.L_5:


//--------------------- .nv.compat                --------------------------
	.section	.nv.compat,"",@"SHT_CUDA_COMPAT_INFO"
	.align	4
        /*0000*/ 	.byte	0x02, 0x09, 0x00, 0x00, 0x02, 0x02, 0x01, 0x00, 0x02, 0x05, 0x05, 0x00, 0x03, 0x07, 0x01, 0x01
        /*0010*/ 	.byte	0x02, 0x03, 0x00, 0x00, 0x02, 0x06, 0x01, 0x00, 0x04, 0x0b, 0x08, 0x00, 0x09, 0x00, 0x00, 0x00
        /*0020*/ 	.byte	0x00, 0x00, 0x00, 0x00


//--------------------- .nv.info._Z5crackmPiPm    --------------------------
	.section	.nv.info._Z5crackmPiPm,"",@"SHT_CUDA_INFO"
	.sectionflags	@""
	.align	4


	//----- nvinfo : EIATTR_CUDA_API_VERSION
	.align		4
        /*0000*/ 	.byte	0x04, 0x37
        /*0002*/ 	.short	(.L_7 - .L_6)
.L_6:
        /*0004*/ 	.word	0x00000082


	//----- nvinfo : EIATTR_KPARAM_INFO
	.align		4
.L_7:
        /*0008*/ 	.byte	0x04, 0x17
        /*000a*/ 	.short	(.L_9 - .L_8)
.L_8:
        /*000c*/ 	.word	0x00000000
        /*0010*/ 	.short	0x0002
        /*0012*/ 	.short	0x0010
        /*0014*/ 	.byte	0x00, 0xf5, 0x21, 0x00


	//----- nvinfo : EIATTR_KPARAM_INFO
	.align		4
.L_9:
        /*0018*/ 	.byte	0x04, 0x17
        /*001a*/ 	.short	(.L_11 - .L_10)
.L_10:
        /*001c*/ 	.word	0x00000000
        /*0020*/ 	.short	0x0001
        /*0022*/ 	.short	0x0008
        /*0024*/ 	.byte	0x00, 0xf5, 0x21, 0x00


	//----- nvinfo : EIATTR_KPARAM_INFO
	.align		4
.L_11:
        /*0028*/ 	.byte	0x04, 0x17
        /*002a*/ 	.short	(.L_13 - .L_12)
.L_12:
        /*002c*/ 	.word	0x00000000
        /*0030*/ 	.short	0x0000
        /*0032*/ 	.short	0x0000
        /*0034*/ 	.byte	0x00, 0xf0, 0x21, 0x00


	//----- nvinfo : EIATTR_SPARSE_MMA_MASK
	.align		4
.L_13:
        /*0038*/ 	.byte	0x03, 0x50
        /*003a*/ 	.short	0x0000


	//----- nvinfo : EIATTR_MAXREG_COUNT
	.align		4
        /*003c*/ 	.byte	0x03, 0x1b
        /*003e*/ 	.short	0x00ff


	//----- nvinfo : EIATTR_MERCURY_ISA_VERSION
	.align		4
        /*0040*/ 	.byte	0x03, 0x5f
        /*0042*/ 	.short	0x0101


	//----- nvinfo : EIATTR_INT_WARP_WIDE_INSTR_OFFSETS
	.align		4
        /*0044*/ 	.byte	0x04, 0x31
        /*0046*/ 	.short	(.L_15 - .L_14)


	//   ....[0]....
.L_14:
        /*0048*/ 	.word	0x00001a20


	//   ....[1]....
        /*004c*/ 	.word	0x00001ac0


	//----- nvinfo : EIATTR_VRC_CTA_INIT_COUNT
	.align		4
.L_15:
        /*0050*/ 	.byte	0x02, 0x4a
	.zero		1
	.zero		1


	//----- nvinfo : EIATTR_EXIT_INSTR_OFFSETS
	.align		4
        /*0054*/ 	.byte	0x04, 0x1c
        /*0056*/ 	.short	(.L_17 - .L_16)


	//   ....[0]....
.L_16:
        /*0058*/ 	.word	0x00000540


	//   ....[1]....
        /*005c*/ 	.word	0x00001940


	//   ....[2]....
        /*0060*/ 	.word	0x00001a00


	//   ....[3]....
        /*0064*/ 	.word	0x00001b00


	//----- nvinfo : EIATTR_CRS_STACK_SIZE
	.align		4
.L_17:
        /*0068*/ 	.byte	0x04, 0x1e
        /*006a*/ 	.short	(.L_19 - .L_18)
.L_18:
        /*006c*/ 	.word	0x00000000


	//----- nvinfo : EIATTR_CBANK_PARAM_SIZE
	.align		4
.L_19:
        /*0070*/ 	.byte	0x03, 0x19
        /*0072*/ 	.short	0x0018


	//----- nvinfo : EIATTR_PARAM_CBANK
	.align		4
        /*0074*/ 	.byte	0x04, 0x0a
        /*0076*/ 	.short	(.L_21 - .L_20)
	.align		4
.L_20:
        /*0078*/ 	.word	index@(.nv.constant0._Z5crackmPiPm)
        /*007c*/ 	.short	0x0380
        /*007e*/ 	.short	0x0018


	//----- nvinfo : EIATTR_SW_WAR
	.align		4
.L_21:
        /*0080*/ 	.byte	0x04, 0x36
        /*0082*/ 	.short	(.L_23 - .L_22)
.L_22:
        /*0084*/ 	.word	0x00000008
.L_23:


//--------------------- .nv.callgraph             --------------------------
	.section	.nv.callgraph,"",@"SHT_CUDA_CALLGRAPH"
	.align	4
	.sectionentsize	8
	.align		4
        /*0000*/ 	.word	0x00000000
	.align		4
        /*0004*/ 	.word	0xffffffff
	.align		4
        /*0008*/ 	.word	0x00000000
	.align		4
        /*000c*/ 	.word	0xfffffffe
	.align		4
        /*0010*/ 	.word	0x00000000
	.align		4
        /*0014*/ 	.word	0xfffffffd
	.align		4
        /*0018*/ 	.word	0x00000000
	.align		4
        /*001c*/ 	.word	0xfffffffc


//--------------------- .text._Z5crackmPiPm       --------------------------
	.section	.text._Z5crackmPiPm,"ax",@progbits
	.align	128
        .global         _Z5crackmPiPm
        .type           _Z5crackmPiPm,@function
        .size           _Z5crackmPiPm,(.L_x_19 - _Z5crackmPiPm)
        .other          _Z5crackmPiPm,@"STO_CUDA_ENTRY STV_DEFAULT"
_Z5crackmPiPm:
.text._Z5crackmPiPm:
[----:B------:R-:W0:Y:S02]  /*0000*/  LDC R1, c[0x0][0x37c] ;  /* 0x0000df00ff017b82 */ /* 0x000e240000000800 */
[----:B0-----:R-:W-:Y:S02]  /*0010*/  VIADD R1, R1, 0xfffffc00 ;  /* 0xfffffc0001017836 */ /* 0x001fe40000000000 */
[----:B------:R-:W-:Y:S02]  /*0020*/  IMAD.MOV.U32 R4, RZ, RZ, 0x3f3f3f3f ;  /* 0x3f3f3f3fff047424 */ /* 0x000fe400078e00ff */
[----:B------:R-:W-:Y:S02]  /*0030*/  IMAD.MOV.U32 R5, RZ, RZ, 0x3f3f3f3f ;  /* 0x3f3f3f3fff057424 */ /* 0x000fe400078e00ff */
[----:B------:R-:W-:Y:S02]  /*0040*/  IMAD.MOV.U32 R6, RZ, RZ, 0x3f3f3f3f ;  /* 0x3f3f3f3fff067424 */ /* 0x000fe400078e00ff */
[----:B------:R-:W-:-:S05]  /*0050*/  IMAD.MOV.U32 R7, RZ, RZ, 0x3f3f3f3f ;  /* 0x3f3f3f3fff077424 */ /* 0x000fca00078e00ff */
[----:B------:R0:W-:Y:S04]  /*0060*/  STL.128 [R1], R4 ;  /* 0x0000000401007387 */ /* 0x0001e80000100c00 */
[----:B------:R-:W2:Y:S01]  /*0070*/  LDL.U8 R0, [R1] ;  /* 0x0000000001007983 */ /* 0x000ea20000100000 */
[----:B------:R-:W1:Y:S01]  /*0080*/  S2UR UR4, SR_CTAID.X ;  /* 0x00000000000479c3 */ /* 0x000e620000002500 */
[----:B------:R-:W1:Y:S02]  /*0090*/  S2R R3, SR_TID.X ;  /* 0x0000000000037919 */ /* 0x000e640000002100 */
[----:B------:R0:W-:Y:S05]  /*00a0*/  STL.128 [R1+0x10], R4 ;  /* 0x0000100401007387 */ /* 0x0001ea0000100c00 */
[----:B------:R-:W1:Y:S01]  /*00b0*/  LDC R2, c[0x0][0x360] ;  /* 0x0000d800ff027b82 */ /* 0x000e620000000800 */
[----:B------:R0:W-:Y:S04]  /*00c0*/  STL.128 [R1+0x20], R4 ;  /* 0x0000200401007387 */ /* 0x0001e80000100c00 */
[----:B------:R0:W-:Y:S04]  /*00d0*/  STL.128 [R1+0x30], R4 ;  /* 0x0000300401007387 */ /* 0x0001e80000100c00 */
[----:B------:R0:W-:Y:S04]  /*00e0*/  STL.128 [R1+0x40], R4 ;  /* 0x0000400401007387 */ /* 0x0001e80000100c00 */
[----:B------:R0:W-:Y:S04]  /*00f0*/  STL.128 [R1+0x50], R4 ;  /* 0x0000500401007387 */ /* 0x0001e80000100c00 */
[----:B------:R0:W-:Y:S04]  /*0100*/  STL.128 [R1+0x60], R4 ;  /* 0x0000600401007387 */ /* 0x0001e80000100c00 */
[----:B------:R0:W-:Y:S01]  /*0110*/  STL.128 [R1+0x70], R4 ;  /* 0x0000700401007387 */ /* 0x0001e20000100c00 */
[----:B-1----:R-:W-:Y:S01]  /*0120*/  IMAD R2, R2, UR4, R3 ;  /* 0x0000000402027c24 */ /* 0x002fe2000f8e0203 */
[----:B------:R-:W1:Y:S02]  /*0130*/  LDCU.64 UR4, c[0x0][0x380] ;  /* 0x00007000ff0477ac */ /* 0x000e640008000a00 */
[----:B------:R0:W-:Y:S04]  /*0140*/  STL.128 [R1+0x80], R4 ;  /* 0x0000800401007387 */ /* 0x0001e80000100c00 */
        /* <DEDUP_REMOVED lines=54> */
[----:B------:R0:W-:Y:S01]  /*04b0*/  STL.128 [R1+0x3f0], R4 ;  /* 0x0003f00401007387 */ /* 0x0001e20000100c00 */
[----:B--2---:R-:W-:-:S04]  /*04c0*/  PRMT R0, R0, 0x8880, RZ ;  /* 0x0000888000007816 */ /* 0x004fc800000000ff */
[----:B------:R-:W-:Y:S02]  /*04d0*/  IADD3 R8, P1, PT, -R0, 0x47, RZ ;  /* 0x0000004700087810 */ /* 0x000fe40007f3e1ff */
[----:B------:R-:W-:Y:S02]  /*04e0*/  SHF.R.S32.HI R0, RZ, 0x1f, R0 ;  /* 0x0000001fff007819 */ /* 0x000fe40000011400 */
[----:B------:R-:W-:-:S03]  /*04f0*/  ISETP.GT.U32.AND P0, PT, R8, 0x5a, PT ;  /* 0x0000005a0800780c */ /* 0x000fc60003f04070 */
[----:B------:R-:W-:Y:S01]  /*0500*/  IMAD.X R0, RZ, RZ, ~R0, P1 ;  /* 0x000000ffff007224 */ /* 0x000fe200008e0e00 */
[----:B-1----:R-:W-:-:S04]  /*0510*/  IADD3 R2, P1, PT, R2, UR4, RZ ;  /* 0x0000000402027c10 */ /* 0x002fc8000ff3e0ff */
[----:B------:R-:W-:Y:S01]  /*0520*/  ISETP.GT.U32.AND.EX P0, PT, R0, RZ, PT, P0 ;  /* 0x000000ff0000720c */ /* 0x000fe20003f04100 */
[----:B------:R-:W-:-:S12]  /*0530*/  IMAD.X R3, RZ, RZ, UR5, P1 ;  /* 0x00000005ff037e24 */ /* 0x000fd800088e06ff */
[----:B0-----:R-:W-:Y:S05]  /*0540*/  @P0 EXIT ;  /* 0x000000000000094d */ /* 0x001fea0003800000 */
[----:B------:R-:W-:Y:S01]  /*0550*/  PRMT R10, RZ, 0x7610, R10 ;  /* 0x00007610ff0a7816 */ /* 0x000fe2000000000a */
[----:B------:R-:W-:Y:S01]  /*0560*/  IMAD.MOV.U32 R25, RZ, RZ, R2 ;  /* 0x000000ffff197224 */ /* 0x000fe200078e0002 */
[----:B------:R-:W-:Y:S01]  /*0570*/  PRMT R11, RZ, 0x7610, R11 ;  /* 0x00007610ff0b7816 */ /* 0x000fe2000000000b */
[----:B------:R-:W-:Y:S01]  /*0580*/  IMAD.MOV.U32 R23, RZ, RZ, R3 ;  /* 0x000000ffff177224 */ /* 0x000fe200078e0003 */
[----:B------:R-:W0:Y:S06]  /*0590*/  LDCU.64 UR4, c[0x0][0x358] ;  /* 0x00006b00ff0477ac */ /* 0x000e2c0008000a00 */
.L_x_17:
[----:B------:R-:W-:Y:S02]  /*05a0*/  IMAD R8, R23, -0x4b9ff597, RZ ;  /* 0xb4600a6917087824 */ /* 0x000fe400078e02ff */
[----:B------:R-:W-:Y:S02]  /*05b0*/  IMAD.MOV.U32 R6, RZ, RZ, -0x6bd21946 ;  /* 0x942de6baff067424 */ /* 0x000fe400078e00ff */
[----:B------:R-:W-:Y:S02]  /*05c0*/  IMAD.MOV.U32 R7, RZ, RZ, 0x40 ;  /* 0x00000040ff077424 */ /* 0x000fe400078e00ff */
[C---:B------:R-:W-:Y:S02]  /*05d0*/  IMAD R13, R25.reuse, 0x7760bb20, R8 ;  /* 0x7760bb20190d7824 */ /* 0x040fe400078e0208 */
[----:B------:R-:W-:-:S04]  /*05e0*/  IMAD.WIDE.U32 R6, R25, -0x4b9ff597, R6 ;  /* 0xb4600a6919067825 */ /* 0x000fc800078e0006 */
[----:B------:R-:W-:Y:S02]  /*05f0*/  IMAD R0, R23, -0x21131993, RZ ;  /* 0xdeece66d17007824 */ /* 0x000fe400078e02ff */
[----:B------:R-:W-:Y:S02]  /*0600*/  IMAD.MOV.U32 R4, RZ, RZ, 0xb ;  /* 0x0000000bff047424 */ /* 0x000fe400078e00ff */
[----:B------:R-:W-:Y:S02]  /*0610*/  IMAD.MOV.U32 R5, RZ, RZ, 0x0 ;  /* 0x00000000ff057424 */ /* 0x000fe400078e00ff */
[----:B------:R-:W-:Y:S02]  /*0620*/  IMAD.IADD R12, R7, 0x1, R13 ;  /* 0x00000001070c7824 */ /* 0x000fe400078e020d */
[C---:B------:R-:W-:Y:S02]  /*0630*/  IMAD R9, R25.reuse, 0x5, R0 ;  /* 0x0000000519097824 */ /* 0x040fe400078e0200 */
[----:B------:R-:W-:Y:S01]  /*0640*/  IMAD.HI.U32 R14, R25, -0x21131993, R4 ;  /* 0xdeece66d190e7827 */ /* 0x000fe200078e0004 */
[----:B------:R-:W-:-:S03]  /*0650*/  LOP3.LUT R23, R12, 0xffff, RZ, 0xc0, !PT ;  /* 0x0000ffff0c177812 */ /* 0x000fc600078ec0ff */
[----:B------:R-:W-:Y:S01]  /*0660*/  IMAD.IADD R14, R14, 0x1, R9 ;  /* 0x000000010e0e7824 */ /* 0x000fe200078e0209 */
[----:B------:R-:W-:-:S04]  /*0670*/  LEA.HI R13, R23, 0x8, RZ, 0x14 ;  /* 0x00000008170d7811 */ /* 0x000fc800078fa0ff */
[----:B------:R-:W-:Y:S01]  /*0680*/  SHF.R.U32.HI R14, RZ, 0xc, R14 ;  /* 0x0000000cff0e7819 */ /* 0x000fe2000001160e */
[----:B------:R-:W-:-:S03]  /*0690*/  IMAD.SHL.U32 R9, R13, 0x20, RZ ;  /* 0x000000200d097824 */ /* 0x000fc600078e00ff */
[----:B------:R-:W-:-:S04]  /*06a0*/  LOP3.LUT R14, R14, 0xf, RZ, 0xc0, !PT ;  /* 0x0000000f0e0e7812 */ /* 0x000fc800078ec0ff */
[----:B------:R-:W-:-:S05]  /*06b0*/  LOP3.LUT R0, R14, 0xffff, R9, 0xf8, !PT ;  /* 0x0000ffff0e007812 */ /* 0x000fca00078ef809 */
[----:B------:R-:W-:-:S05]  /*06c0*/  IMAD.IADD R8, R1, 0x1, R0 ;  /* 0x0000000101087824 */ /* 0x000fca00078e0200 */
[----:B------:R-:W2:Y:S01]  /*06d0*/  LDL.S8 R0, [R8+0x8] ;  /* 0x0000080008007983 */ /* 0x000ea20000100200 */
[----:B------:R-:W-:Y:S01]  /*06e0*/  BSSY.RECONVERGENT B0, `(.L_x_0) ;  /* 0x0000041000007945 */ /* 0x000fe20003800200 */
[----:B------:R-:W-:Y:S01]  /*06f0*/  IMAD.MOV.U32 R25, RZ, RZ, R6 ;  /* 0x000000ffff197224 */ /* 0x000fe200078e0006 */
[----:B--2---:R-:W-:-:S05]  /*0700*/  SHF.L.U32 R0, R0, 0x1, RZ ;  /* 0x0000000100007819 */ /* 0x004fca00000006ff */
[C---:B------:R-:W-:Y:S02]  /*0710*/  VIADD R9, R0.reuse, 0x2 ;  /* 0x0000000200097836 */ /* 0x040fe40000000000 */
[----:B------:R-:W-:-:S05]  /*0720*/  VIADD R16, R0, 0x1 ;  /* 0x0000000100107836 */ /* 0x000fca0000000000 */
[----:B------:R-:W-:-:S04]  /*0730*/  LOP3.LUT R0, R9, R16, RZ, 0xc0, !PT ;  /* 0x0000001009007212 */ /* 0x000fc800078ec0ff */
[----:B------:R-:W-:-:S04]  /*0740*/  PRMT R0, R0, 0x9910, RZ ;  /* 0x0000991000007816 */ /* 0x000fc800000000ff */
[----:B------:R-:W-:-:S13]  /*0750*/  ISETP.NE.AND P0, PT, R0, RZ, PT ;  /* 0x000000ff0000720c */ /* 0x000fda0003f05270 */
[----:B------:R-:W-:Y:S05]  /*0760*/  @P0 BRA `(.L_x_1) ;  /* 0x0000000000400947 */ /* 0x000fea0003800000 */
[----:B------:R-:W-:Y:S02]  /*0770*/  IMAD R7, R12, -0x21131993, RZ ;  /* 0xdeece66d0c077824 */ /* 0x000fe400078e02ff */
[----:B------:R-:W-:-:S04]  /*0780*/  IMAD.WIDE.U32 R4, R6, -0x21131993, R4 ;  /* 0xdeece66d06047825 */ /* 0x000fc800078e0004 */
[----:B------:R-:W-:Y:S01]  /*0790*/  IMAD R7, R6, 0x5, R7 ;  /* 0x0000000506077824 */ /* 0x000fe200078e0207 */
[----:B------:R-:W-:Y:S01]  /*07a0*/  PRMT R6, R9, 0x9910, RZ ;  /* 0x0000991009067816 */ /* 0x000fe200000000ff */
[----:B------:R-:W-:Y:S02]  /*07b0*/  IMAD.MOV.U32 R25, RZ, RZ, R4 ;  /* 0x000000ffff197224 */ /* 0x000fe400078e0004 */
[----:B------:R-:W-:Y:S01]  /*07c0*/  IMAD.IADD R23, R5, 0x1, R7 ;  /* 0x0000000105177824 */ /* 0x000fe200078e0207 */
[----:B------:R-:W-:-:S04]  /*07d0*/  SHF.R.S32.HI R0, RZ, 0x1f, R6 ;  /* 0x0000001fff007819 */ /* 0x000fc80000011406 */
[----:B------:R-:W-:-:S04]  /*07e0*/  LOP3.LUT R23, R23, 0xffff, RZ, 0xc0, !PT ;  /* 0x0000ffff17177812 */ /* 0x000fc800078ec0ff */
[--C-:B------:R-:W-:Y:S02]  /*07f0*/  SHF.R.U32.HI R7, RZ, 0x11, R23.reuse ;  /* 0x00000011ff077819 */ /* 0x100fe40000011617 */
[----:B------:R-:W-:-:S03]  /*0800*/  SHF.R.U64 R5, R4, 0x11, R23 ;  /* 0x0000001104057819 */ /* 0x000fc60000001217 */
[-C--:B------:R-:W-:Y:S02]  /*0810*/  IMAD R8, R7, R6.reuse, RZ ;  /* 0x0000000607087224 */ /* 0x080fe400078e02ff */
[----:B------:R-:W-:-:S04]  /*0820*/  IMAD.WIDE.U32 R6, R5, R6, RZ ;  /* 0x0000000605067225 */ /* 0x000fc800078e00ff */
[----:B------:R-:W-:-:S04]  /*0830*/  IMAD R5, R0, R5, R8 ;  /* 0x0000000500057224 */ /* 0x000fc800078e0208 */
[----:B------:R-:W-:-:S05]  /*0840*/  IMAD.IADD R5, R7, 0x1, R5 ;  /* 0x0000000107057824 */ /* 0x000fca00078e0205 */
[----:B------:R-:W-:Y:S01]  /*0850*/  SHF.R.U64 R12, R6, 0x1f, R5 ;  /* 0x0000001f060c7819 */ /* 0x000fe20000001205 */
[----:B------:R-:W-:Y:S06]  /*0860*/  BRA `(.L_x_2) ;  /* 0x0000000000a07947 */ /* 0x000fec0003800000 */
.L_x_1:
[----:B------:R-:W-:Y:S01]  /*0870*/  PRMT R0, R9, 0x9910, RZ ;  /* 0x0000991009007816 */ /* 0x000fe200000000ff */
[----:B------:R-:W-:Y:S01]  /*0880*/  BSSY.RECONVERGENT B1, `(.L_x_2) ;  /* 0x0000026000017945 */ /* 0x000fe20003800200 */
[----:B------:R-:W-:Y:S02]  /*0890*/  PRMT R7, R16, 0x9910, RZ ;  /* 0x0000991010077816 */ /* 0x000fe400000000ff */
[-C--:B------:R-:W-:Y:S02]  /*08a0*/  IABS R6, R0.reuse ;  /* 0x0000000000067213 */ /* 0x080fe40000000000 */
[----:B------:R-:W-:Y:S02]  /*08b0*/  ISETP.NE.AND P0, PT, R0, RZ, PT ;  /* 0x000000ff0000720c */ /* 0x000fe40003f05270 */
[----:B------:R-:W1:Y:S08]  /*08c0*/  I2F.RP R9, R6 ;  /* 0x0000000600097306 */ /* 0x000e700000209400 */
[----:B-1----:R-:W1:Y:S02]  /*08d0*/  MUFU.RCP R9, R9 ;  /* 0x0000000900097308 */ /* 0x002e640000001000 */
[----:B-1----:R-:W-:Y:S01]  /*08e0*/  VIADD R4, R9, 0xffffffe ;  /* 0x0ffffffe09047836 */ /* 0x002fe20000000000 */
[----:B------:R-:W-:-:S05]  /*08f0*/  LOP3.LUT R9, RZ, R0, RZ, 0x33, !PT ;  /* 0x00000000ff097212 */ /* 0x000fca00078e33ff */
[----:B------:R1:W2:Y:S02]  /*0900*/  F2I.FTZ.U32.TRUNC.NTZ R5, R4 ;  /* 0x0000000400057305 */ /* 0x0002a4000021f000 */
[----:B-1----:R-:W-:Y:S02]  /*0910*/  IMAD.MOV.U32 R4, RZ, RZ, RZ ;  /* 0x000000ffff047224 */ /* 0x002fe400078e00ff */
[----:B--2---:R-:W-:-:S04]  /*0920*/  IMAD.MOV R15, RZ, RZ, -R5 ;  /* 0x000000ffff0f7224 */ /* 0x004fc800078e0a05 */
[----:B------:R-:W-:-:S04]  /*0930*/  IMAD R15, R15, R6, RZ ;  /* 0x000000060f0f7224 */ /* 0x000fc800078e02ff */
[----:B------:R-:W-:-:S07]  /*0940*/  IMAD.HI.U32 R8, R5, R15, R4 ;  /* 0x0000000f05087227 */ /* 0x000fce00078e0004 */
.L_x_3:
[----:B------:R-:W-:Y:S02]  /*0950*/  IMAD R12, R23, -0x21131993, RZ ;  /* 0xdeece66d170c7824 */ /* 0x000fe400078e02ff */
[----:B------:R-:W-:Y:S02]  /*0960*/  IMAD.MOV.U32 R4, RZ, RZ, 0xb ;  /* 0x0000000bff047424 */ /* 0x000fe400078e00ff */
[----:B------:R-:W-:Y:S02]  /*0970*/  IMAD.MOV.U32 R5, RZ, RZ, 0x0 ;  /* 0x00000000ff057424 */ /* 0x000fe400078e00ff */
[C---:B------:R-:W-:Y:S02]  /*0980*/  IMAD R15, R25.reuse, 0x5, R12 ;  /* 0x00000005190f7824 */ /* 0x040fe400078e020c */
[----:B------:R-:W-:-:S04]  /*0990*/  IMAD.WIDE.U32 R4, R25, -0x21131993, R4 ;  /* 0xdeece66d19047825 */ /* 0x000fc800078e0004 */
[----:B------:R-:W-:Y:S01]  /*09a0*/  IMAD.IADD R15, R5, 0x1, R15 ;  /* 0x00000001050f7824 */ /* 0x000fe200078e020f */
[----:B------:R-:W-:Y:S01]  /*09b0*/  IABS R5, R0 ;  /* 0x0000000000057213 */ /* 0x000fe20000000000 */
[----:B------:R-:W-:-:S03]  /*09c0*/  IMAD.MOV.U32 R25, RZ, RZ, R4 ;  /* 0x000000ffff197224 */ /* 0x000fc600078e0004 */
[----:B------:R-:W-:Y:S01]  /*09d0*/  LOP3.LUT R23, R15, 0xffff, RZ, 0xc0, !PT ;  /* 0x0000ffff0f177812 */ /* 0x000fe200078ec0ff */
[----:B------:R-:W-:-:S03]  /*09e0*/  IMAD.MOV R15, RZ, RZ, -R5 ;  /* 0x000000ffff0f7224 */ /* 0x000fc600078e0a05 */
[----:B------:R-:W-:-:S04]  /*09f0*/  SHF.R.U64 R16, R4, 0x11, R23 ;  /* 0x0000001104107819 */ /* 0x000fc80000001217 */
[----:B------:R-:W-:Y:S02]  /*0a00*/  IABS R12, R16 ;  /* 0x00000010000c7213 */ /* 0x000fe40000000000 */
[----:B------:R-:W-:-:S03]  /*0a10*/  ISETP.GE.AND P2, PT, R16, RZ, PT ;  /* 0x000000ff1000720c */ /* 0x000fc60003f46270 */
[----:B------:R-:W-:-:S04]  /*0a20*/  IMAD.HI.U32 R5, R8, R12, RZ ;  /* 0x0000000c08057227 */ /* 0x000fc800078e00ff */
[----:B------:R-:W-:Y:S01]  /*0a30*/  IMAD R5, R5, R15, R12 ;  /* 0x0000000f05057224 */ /* 0x000fe200078e020c */
[----:B------:R-:W-:-:S04]  /*0a40*/  IABS R12, R0 ;  /* 0x00000000000c7213 */ /* 0x000fc80000000000 */
[----:B------:R-:W-:-:S13]  /*0a50*/  ISETP.GT.U32.AND P1, PT, R6, R5, PT ;  /* 0x000000050600720c */ /* 0x000fda0003f24070 */
[----:B------:R-:W-:-:S05]  /*0a60*/  @!P1 IMAD.IADD R5, R5, 0x1, -R12 ;  /* 0x0000000105059824 */ /* 0x000fca00078e0a0c */
[----:B------:R-:W-:-:S13]  /*0a70*/  ISETP.GT.U32.AND P1, PT, R6, R5, PT ;  /* 0x000000050600720c */ /* 0x000fda0003f24070 */
[----:B------:R-:W-:-:S05]  /*0a80*/  @!P1 IADD3 R5, PT, PT, R5, -R12, RZ ;  /* 0x8000000c05059210 */ /* 0x000fca0007ffe0ff */
[----:B------:R-:W-:-:S05]  /*0a90*/  @!P2 IMAD.MOV R5, RZ, RZ, -R5 ;  /* 0x000000ffff05a224 */ /* 0x000fca00078e0a05 */
[----:B------:R-:W-:-:S04]  /*0aa0*/  SEL R12, R9, R5, !P0 ;  /* 0x00000005090c7207 */ /* 0x000fc80004000000 */
[----:B------:R-:W-:-:S04]  /*0ab0*/  IADD3 R5, PT, PT, R16, R7, -R12 ;  /* 0x0000000710057210 */ /* 0x000fc80007ffe80c */
[----:B------:R-:W-:-:S13]  /*0ac0*/  ISETP.GE.AND P1, PT, R5, RZ, PT ;  /* 0x000000ff0500720c */ /* 0x000fda0003f26270 */
[----:B------:R-:W-:Y:S05]  /*0ad0*/  @!P1 BRA `(.L_x_3) ;  /* 0xfffffffc009c9947 */ /* 0x000fea000383ffff */
[----:B0-----:R-:W-:Y:S05]  /*0ae0*/  BSYNC.RECONVERGENT B1 ;  /* 0x0000000000017941 */ /* 0x001fea0003800200 */
.L_x_2:
[----:B0-----:R-:W-:Y:S05]  /*0af0*/  BSYNC.RECONVERGENT B0 ;  /* 0x0000000000007941 */ /* 0x001fea0003800200 */
.L_x_0:
[----:B------:R-:W-:Y:S01]  /*0b00*/  LOP3.LUT R13, R13, 0xffff, RZ, 0xc0, !PT ;  /* 0x0000ffff0d0d7812 */ /* 0x000fe200078ec0ff */
[----:B------:R-:W-:Y:S01]  /*0b10*/  VIADD R14, R14, 0x8 ;  /* 0x000000080e0e7836 */ /* 0x000fe20000000000 */
[----:B------:R-:W-:-:S07]  /*0b20*/  PRMT R15, RZ, 0x7610, R15 ;  /* 0x00007610ff0f7816 */ /* 0x000fce000000000f */
.L_x_15:
[----:B------:R-:W-:Y:S02]  /*0b30*/  IMAD.MOV.U32 R6, RZ, RZ, -0x6bd21946 ;  /* 0x942de6baff067424 */ /* 0x000fe400078e00ff */
[----:B------:R-:W-:Y:S02]  /*0b40*/  IMAD.MOV.U32 R7, RZ, RZ, 0x40 ;  /* 0x00000040ff077424 */ /* 0x000fe400078e00ff */
[----:B------:R-:W-:Y:S02]  /*0b50*/  IMAD.MOV.U32 R4, RZ, RZ, -0x6d531d41 ;  /* 0x92ace2bfff047424 */ /* 0x000fe400078e00ff */
[----:B------:R-:W-:Y:S02]  /*0b60*/  IMAD.MOV.U32 R5, RZ, RZ, 0x1b185d56 ;  /* 0x1b185d56ff057424 */ /* 0x000fe400078e00ff */
[----:B------:R-:W-:Y:S02]  /*0b70*/  IMAD R8, R23, -0x4b9ff597, RZ ;  /* 0xb4600a6917087824 */ /* 0x000fe400078e02ff */
[----:B------:R-:W-:-:S04]  /*0b80*/  IMAD.HI.U32 R17, R25, -0x4b9ff597, R6 ;  /* 0xb4600a6919117827 */ /* 0x000fc800078e0006 */
[----:B------:R-:W-:-:S04]  /*0b90*/  IMAD.HI.U32 R6, R25, -0x3063fc3, R4 ;  /* 0xfcf9c03d19067827 */ /* 0x000fc800078e0004 */
[C---:B------:R-:W-:Y:S02]  /*0ba0*/  IMAD R18, R23.reuse, -0x21131993, RZ ;  /* 0xdeece66d17127824 */ /* 0x040fe400078e02ff */
[----:B------:R-:W-:Y:S02]  /*0bb0*/  IMAD R0, R23, -0x3063fc3, RZ ;  /* 0xfcf9c03d17007824 */ /* 0x000fe400078e02ff */
[----:B------:R-:W-:Y:S02]  /*0bc0*/  IMAD.MOV.U32 R4, RZ, RZ, 0xb ;  /* 0x0000000bff047424 */ /* 0x000fe400078e00ff */
[----:B------:R-:W-:Y:S02]  /*0bd0*/  IMAD.MOV.U32 R5, RZ, RZ, 0x0 ;  /* 0x00000000ff057424 */ /* 0x000fe400078e00ff */
[----:B------:R-:W-:Y:S02]  /*0be0*/  IMAD R20, R25, 0x7760bb20, R8 ;  /* 0x7760bb2019147824 */ /* 0x000fe400078e0208 */
[----:B------:R-:W-:-:S02]  /*0bf0*/  IMAD R16, R23, 0x3749a7f9, RZ ;  /* 0x3749a7f917107824 */ /* 0x000fc400078e02ff */
[----:B------:R-:W-:Y:S02]  /*0c00*/  IMAD.MOV.U32 R8, RZ, RZ, 0x7168255e ;  /* 0x7168255eff087424 */ /* 0x000fe400078e00ff */
[----:B------:R-:W-:Y:S02]  /*0c10*/  IMAD.MOV.U32 R9, RZ, RZ, 0x699d1761 ;  /* 0x699d1761ff097424 */ /* 0x000fe400078e00ff */
[C---:B------:R-:W-:Y:S02]  /*0c20*/  IMAD R19, R25.reuse, 0x5, R18 ;  /* 0x0000000519137824 */ /* 0x040fe400078e0212 */
[C---:B------:R-:W-:Y:S02]  /*0c30*/  IMAD R7, R25.reuse, 0x7b806e00, R0 ;  /* 0x7b806e0019077824 */ /* 0x040fe400078e0200 */
[----:B------:R-:W-:-:S03]  /*0c40*/  IMAD.HI.U32 R18, R25, -0x21131993, R4 ;  /* 0xdeece66d19127827 */ /* 0x000fc600078e0004 */
[----:B------:R-:W-:Y:S01]  /*0c50*/  IADD3 R6, PT, PT, R6, R7, RZ ;  /* 0x0000000706067210 */ /* 0x000fe20007ffe0ff */
[----:B------:R-:W-:Y:S02]  /*0c60*/  IMAD.IADD R0, R20, 0x1, R17 ;  /* 0x0000000114007824 */ /* 0x000fe400078e0211 */
[C---:B------:R-:W-:Y:S01]  /*0c70*/  IMAD R17, R25.reuse, 0x2dae45d7, R16 ;  /* 0x2dae45d719117824 */ /* 0x040fe200078e0210 */
[----:B------:R-:W-:Y:S01]  /*0c80*/  SHF.R.U32.HI R6, RZ, 0xd, R6 ;  /* 0x0000000dff067819 */ /* 0x000fe20000011606 */
[----:B------:R-:W-:Y:S01]  /*0c90*/  IMAD.WIDE.U32 R8, R25, 0x3749a7f9, R8 ;  /* 0x3749a7f919087825 */ /* 0x000fe200078e0008 */
[----:B------:R-:W-:Y:S02]  /*0ca0*/  SHF.R.U32.HI R0, RZ, 0xd, R0 ;  /* 0x0000000dff007819 */ /* 0x000fe40000011600 */
[----:B------:R-:W-:Y:S01]  /*0cb0*/  LOP3.LUT R6, R6, 0x7, RZ, 0xc0, !PT ;  /* 0x0000000706067812 */ /* 0x000fe200078ec0ff */
[----:B------:R-:W-:Y:S01]  /*0cc0*/  IMAD.IADD R18, R18, 0x1, R19 ;  /* 0x0000000112127824 */ /* 0x000fe200078e0213 */
[----:B------:R-:W-:Y:S01]  /*0cd0*/  LOP3.LUT R0, R0, 0x7, RZ, 0xc0, !PT ;  /* 0x0000000700007812 */ /* 0x000fe200078ec0ff */
[----:B------:R-:W-:-:S02]  /*0ce0*/  IMAD.IADD R22, R9, 0x1, R17 ;  /* 0x0000000109167824 */ /* 0x000fc400078e0211 */
[C---:B------:R-:W-:Y:S01]  /*0cf0*/  IMAD R24, R23.reuse, -0x42f53b4b, RZ ;  /* 0xbd0ac4b517187824 */ /* 0x040fe200078e02ff */
[----:B------:R-:W-:Y:S01]  /*0d00*/  SHF.R.U32.HI R7, RZ, 0xd, R18 ;  /* 0x0000000dff077819 */ /* 0x000fe20000011612 */
[----:B------:R-:W-:Y:S01]  /*0d10*/  IMAD R20, R23, 0x772c5f11, RZ ;  /* 0x772c5f1117147824 */ /* 0x000fe200078e02ff */
[----:B------:R-:W-:Y:S02]  /*0d20*/  LOP3.LUT R23, R22, 0xffff, RZ, 0xc0, !PT ;  /* 0x0000ffff16177812 */ /* 0x000fe400078ec0ff */
[----:B------:R-:W-:Y:S02]  /*0d30*/  LOP3.LUT R7, R7, 0x7, RZ, 0xc0, !PT ;  /* 0x0000000707077812 */ /* 0x000fe400078ec0ff */
[----:B------:R-:W-:Y:S02]  /*0d40*/  SHF.R.U32.HI R16, RZ, 0xd, R23 ;  /* 0x0000000dff107819 */ /* 0x000fe40000011617 */
[----:B------:R-:W-:Y:S02]  /*0d50*/  IADD3 R0, PT, PT, -R0, R7, R14 ;  /* 0x0000000700007210 */ /* 0x000fe40007ffe10e */
[----:B------:R-:W-:-:S05]  /*0d60*/  IADD3 R7, PT, PT, -R16, R6, R13 ;  /* 0x0000000610077210 */ /* 0x000fca0007ffe10d */
[----:B------:R-:W-:-:S04]  /*0d70*/  IMAD R0, R7, 0x20, R0 ;  /* 0x0000002007007824 */ /* 0x000fc800078e0200 */
[----:B------:R-:W-:-:S05]  /*0d80*/  IMAD.IADD R16, R1, 0x1, R0 ;  /* 0x0000000101107824 */ /* 0x000fca00078e0200 */
[----:B------:R-:W2:Y:S01]  /*0d90*/  LDL.S8 R17, [R16] ;  /* 0x0000000010117983 */ /* 0x000ea20000100200 */
[----:B------:R-:W-:Y:S01]  /*0da0*/  IMAD.MOV.U32 R6, RZ, RZ, 0x73c4cd04 ;  /* 0x73c4cd04ff067424 */ /* 0x000fe200078e00ff */
[----:B------:R-:W-:Y:S01]  /*0db0*/  BSSY.RECONVERGENT B0, `(.L_x_4) ;  /* 0x00000a7000007945 */ /* 0x000fe20003800200 */
[----:B------:R-:W-:Y:S02]  /*0dc0*/  IMAD.MOV.U32 R7, RZ, RZ, -0x768ed2c8 ;  /* 0x89712d38ff077424 */ /* 0x000fe400078e00ff */
[----:B------:R-:W-:Y:S02]  /*0dd0*/  IMAD.MOV.U32 R18, RZ, RZ, 0x544e593d ;  /* 0x544e593dff127424 */ /* 0x000fe400078e00ff */
[----:B------:R-:W-:Y:S02]  /*0de0*/  IMAD.MOV.U32 R19, RZ, RZ, 0x21280aa8 ;  /* 0x21280aa8ff137424 */ /* 0x000fe400078e00ff */
[----:B------:R-:W-:-:S04]  /*0df0*/  IMAD.HI.U32 R6, R25, 0x772c5f11, R6 ;  /* 0x772c5f1119067827 */ /* 0x000fc800078e0006 */
[----:B------:R-:W-:-:S04]  /*0e00*/  IMAD.HI.U32 R18, R25, -0x42f53b4b, R18 ;  /* 0xbd0ac4b519127827 */ /* 0x000fc800078e0012 */
[C---:B------:R-:W-:Y:S02]  /*0e10*/  IMAD R7, R25.reuse, 0x20c0d498, R24 ;  /* 0x20c0d49819077824 */ /* 0x040fe400078e0218 */
[----:B------:R-:W-:Y:S02]  /*0e20*/  IMAD R19, R25, 0x530f32eb, R20 ;  /* 0x530f32eb19137824 */ /* 0x000fe400078e0214 */
[----:B------:R-:W-:Y:S02]  /*0e30*/  IMAD.IADD R7, R18, 0x1, R7 ;  /* 0x0000000112077824 */ /* 0x000fe400078e0207 */
[----:B------:R-:W-:Y:S02]  /*0e40*/  IMAD.IADD R18, R6, 0x1, R19 ;  /* 0x0000000106127824 */ /* 0x000fe400078e0213 */
[----:B------:R-:W-:Y:S01]  /*0e50*/  IMAD.MOV.U32 R25, RZ, RZ, R8 ;  /* 0x000000ffff197224 */ /* 0x000fe200078e0008 */
[----:B------:R-:W-:Y:S02]  /*0e60*/  SHF.R.U32.HI R7, RZ, 0xe, R7 ;  /* 0x0000000eff077819 */ /* 0x000fe40000011607 */
[----:B------:R-:W-:-:S02]  /*0e70*/  SHF.R.U32.HI R18, RZ, 0xe, R18 ;  /* 0x0000000eff127819 */ /* 0x000fc40000011612 */
[----:B------:R-:W-:Y:S02]  /*0e80*/  LOP3.LUT R7, R7, 0x3, RZ, 0xc0, !PT ;  /* 0x0000000307077812 */ /* 0x000fe400078ec0ff */
[----:B------:R-:W-:-:S04]  /*0e90*/  LOP3.LUT R18, R18, 0x3, RZ, 0xc0, !PT ;  /* 0x0000000312127812 */ /* 0x000fc800078ec0ff */
[----:B------:R-:W-:-:S04]  /*0ea0*/  IADD3 R18, PT, PT, -R18, R7, R12 ;  /* 0x0000000712127210 */ /* 0x000fc80007ffe10c */
[C---:B------:R-:W-:Y:S02]  /*0eb0*/  PRMT R20, R18.reuse, 0x9910, RZ ;  /* 0x0000991012147816 */ /* 0x040fe400000000ff */
[----:B------:R-:W-:Y:S02]  /*0ec0*/  LOP3.LUT P0, R19, R18, 0x8000, RZ, 0xc0, !PT ;  /* 0x0000800012137812 */ /* 0x000fe4000780c0ff */
[----:B--2---:R-:W-:Y:S02]  /*0ed0*/  ISETP.LE.AND P1, PT, R20, R17, PT ;  /* 0x000000111400720c */ /* 0x004fe40003f23270 */
[----:B------:R-:W-:-:S11]  /*0ee0*/  PRMT R21, R17, 0x7610, R21 ;  /* 0x0000761011157816 */ /* 0x000fd60000000015 */
[----:B------:R-:W-:Y:S05]  /*0ef0*/  @!P0 BRA P1, `(.L_x_5) ;  /* 0x0000000800488947 */ /* 0x000fea0000800000 */
[----:B------:R-:W-:Y:S01]  /*0f00*/  IMAD R9, R22, -0x21131993, RZ ;  /* 0xdeece66d16097824 */ /* 0x000fe200078e02ff */
[----:B------:R-:W-:Y:S01]  /*0f10*/  BSSY.RECONVERGENT B1, `(.L_x_6) ;  /* 0x0000039000017945 */ /* 0x000fe20003800200 */
[----:B------:R-:W-:-:S04]  /*0f20*/  IMAD.WIDE.U32 R6, R8, -0x21131993, R4 ;  /* 0xdeece66d08067825 */ /* 0x000fc800078e0004 */
[----:B------:R-:W-:-:S04]  /*0f30*/  IMAD R9, R8, 0x5, R9 ;  /* 0x0000000508097824 */ /* 0x000fc800078e0209 */
[----:B------:R-:W-:-:S05]  /*0f40*/  IMAD.IADD R9, R7, 0x1, R9 ;  /* 0x0000000107097824 */ /* 0x000fca00078e0209 */
[----:B------:R-:W-:-:S04]  /*0f50*/  LOP3.LUT R23, R9, 0xffff, RZ, 0xc0, !PT ;  /* 0x0000ffff09177812 */ /* 0x000fc800078ec0ff */
[----:B------:R-:W-:-:S05]  /*0f60*/  SHF.R.U64 R8, R6, 0x11, R23 ;  /* 0x0000001106087819 */ /* 0x000fca0000001217 */
[----:B------:R-:W-:-:S04]  /*0f70*/  IMAD.HI.U32 R27, R8, 0x55555556, RZ ;  /* 0x55555556081b7827 */ /* 0x000fc800078e00ff */
[----:B------:R-:W-:-:S04]  /*0f80*/  IMAD R27, R27, -0x3, R8 ;  /* 0xfffffffd1b1b7824 */ /* 0x000fc800078e0208 */
[----:B------:R-:W-:-:S05]  /*0f90*/  VIADD R26, R27, 0x1 ;  /* 0x000000011b1a7836 */ /* 0x000fca0000000000 */
[----:B------:R-:W-:-:S04]  /*0fa0*/  LOP3.LUT R22, R26, 0xffff, RZ, 0xc0, !PT ;  /* 0x0000ffff1a167812 */ /* 0x000fc800078ec0ff */
[----:B------:R-:W-:-:S13]  /*0fb0*/  LOP3.LUT P0, RZ, R27, R22, RZ, 0xc0, !PT ;  /* 0x000000161bff7212 */ /* 0x000fda000780c0ff */
[----:B------:R-:W-:Y:S05]  /*0fc0*/  @!P0 BRA `(.L_x_7) ;  /* 0x0000000000848947 */ /* 0x000fea0003800000 */
[----:B------:R-:W0:Y:S01]  /*0fd0*/  I2F.U16.RP R7, R26 ;  /* 0x0000001a00077306 */ /* 0x000e220000109000 */
[----:B------:R-:W-:Y:S01]  /*0fe0*/  IADD3 R25, PT, PT, RZ, -R22, RZ ;  /* 0x80000016ff197210 */ /* 0x000fe20007ffe0ff */
[----:B------:R-:W-:Y:S01]  /*0ff0*/  IMAD.MOV.U32 R8, RZ, RZ, RZ ;  /* 0x000000ffff087224 */ /* 0x000fe200078e00ff */
[----:B------:R-:W-:Y:S01]  /*1000*/  BSSY.RECONVERGENT B2, `(.L_x_8) ;  /* 0x000001b000027945 */ /* 0x000fe20003800200 */
[----:B------:R-:W-:-:S04]  /*1010*/  ISETP.NE.U32.AND P0, PT, R22, RZ, PT ;  /* 0x000000ff1600720c */ /* 0x000fc80003f05070 */
[----:B0-----:R-:W0:Y:S02]  /*1020*/  MUFU.RCP R7, R7 ;  /* 0x0000000700077308 */ /* 0x001e240000001000 */
[----:B0-----:R-:W-:-:S06]  /*1030*/  VIADD R24, R7, 0xffffffe ;  /* 0x0ffffffe07187836 */ /* 0x001fcc0000000000 */
[----:B------:R-:W0:Y:S02]  /*1040*/  F2I.FTZ.U32.TRUNC.NTZ R9, R24 ;  /* 0x0000001800097305 */ /* 0x000e24000021f000 */
[----:B0-----:R-:W-:-:S04]  /*1050*/  IMAD R25, R25, R9, RZ ;  /* 0x0000000919197224 */ /* 0x001fc800078e02ff */
[----:B------:R-:W-:Y:S01]  /*1060*/  IMAD.HI.U32 R8, R9, R25, R8 ;  /* 0x0000001909087227 */ /* 0x000fe200078e0008 */
[----:B------:R-:W-:-:S03]  /*1070*/  LOP3.LUT R9, RZ, R22, RZ, 0x33, !PT ;  /* 0x00000016ff097212 */ /* 0x000fc600078e33ff */
[----:B------:R-:W-:-:S07]  /*1080*/  IMAD.MOV.U32 R25, RZ, RZ, R6 ;  /* 0x000000ffff197224 */ /* 0x000fce00078e0006 */
.L_x_9:
[----:B------:R-:W-:-:S04]  /*1090*/  IMAD R6, R23, -0x21131993, RZ ;  /* 0xdeece66d17067824 */ /* 0x000fc800078e02ff */
[C---:B------:R-:W-:Y:S02]  /*10a0*/  IMAD R23, R25.reuse, 0x5, R6 ;  /* 0x0000000519177824 */ /* 0x040fe400078e0206 */
[----:B------:R-:W-:-:S04]  /*10b0*/  IMAD.WIDE.U32 R6, R25, -0x21131993, R4 ;  /* 0xdeece66d19067825 */ /* 0x000fc800078e0004 */
[----:B------:R-:W-:-:S05]  /*10c0*/  IMAD.IADD R23, R7, 0x1, R23 ;  /* 0x0000000107177824 */ /* 0x000fca00078e0217 */
[----:B------:R-:W-:-:S04]  /*10d0*/  LOP3.LUT R23, R23, 0xffff, RZ, 0xc0, !PT ;  /* 0x0000ffff17177812 */ /* 0x000fc800078ec0ff */
[----:B------:R-:W-:-:S05]  /*10e0*/  SHF.R.U64 R25, R6, 0x11, R23 ;  /* 0x0000001106197819 */ /* 0x000fca0000001217 */
[----:B------:R-:W-:-:S04]  /*10f0*/  IMAD.HI.U32 R7, R8, R25, RZ ;  /* 0x0000001908077227 */ /* 0x000fc800078e00ff */
[----:B------:R-:W-:-:S04]  /*1100*/  IMAD.MOV R7, RZ, RZ, -R7 ;  /* 0x000000ffff077224 */ /* 0x000fc800078e0a07 */
[----:B------:R-:W-:-:S05]  /*1110*/  IMAD R7, R22, R7, R25 ;  /* 0x0000000716077224 */ /* 0x000fca00078e0219 */
[----:B------:R-:W-:-:S13]  /*1120*/  ISETP.GE.U32.AND P1, PT, R7, R22, PT ;  /* 0x000000160700720c */ /* 0x000fda0003f26070 */
[----:B------:R-:W-:-:S05]  /*1130*/  @P1 IMAD.IADD R7, R7, 0x1, -R22 ;  /* 0x0000000107071824 */ /* 0x000fca00078e0a16 */
[----:B------:R-:W-:-:S13]  /*1140*/  ISETP.GE.U32.AND P1, PT, R7, R22, PT ;  /* 0x000000160700720c */ /* 0x000fda0003f26070 */
[----:B------:R-:W-:-:S05]  /*1150*/  @P1 IMAD.IADD R7, R7, 0x1, -R22 ;  /* 0x0000000107071824 */ /* 0x000fca00078e0a16 */
[----:B------:R-:W-:-:S04]  /*1160*/  SEL R24, R9, R7, !P0 ;  /* 0x0000000709187207 */ /* 0x000fc80004000000 */
[----:B------:R-:W-:Y:S01]  /*1170*/  IADD3 R7, PT, PT, R25, R27, -R24 ;  /* 0x0000001b19077210 */ /* 0x000fe20007ffe818 */
[----:B------:R-:W-:-:S03]  /*1180*/  IMAD.MOV.U32 R25, RZ, RZ, R6 ;  /* 0x000000ffff197224 */ /* 0x000fc600078e0006 */
[----:B------:R-:W-:-:S13]  /*1190*/  ISETP.GE.AND P1, PT, R7, RZ, PT ;  /* 0x000000ff0700720c */ /* 0x000fda0003f26270 */
[----:B------:R-:W-:Y:S05]  /*11a0*/  @!P1 BRA `(.L_x_9) ;  /* 0xfffffffc00b89947 */ /* 0x000fea000383ffff */
[----:B------:R-:W-:Y:S05]  /*11b0*/  BSYNC.RECONVERGENT B2 ;  /* 0x0000000000027941 */ /* 0x000fea0003800200 */
.L_x_8:
[----:B------:R-:W-:Y:S01]  /*11c0*/  IMAD.MOV.U32 R6, RZ, RZ, R24 ;  /* 0x000000ffff067224 */ /* 0x000fe200078e0018 */
[----:B------:R-:W-:Y:S06]  /*11d0*/  BRA `(.L_x_10) ;  /* 0x0000000000307947 */ /* 0x000fec0003800000 */
.L_x_7:
[----:B------:R-:W-:Y:S02]  /*11e0*/  IMAD R7, R9, -0x21131993, RZ ;  /* 0xdeece66d09077824 */ /* 0x000fe400078e02ff */
[----:B------:R-:W-:-:S04]  /*11f0*/  IMAD.WIDE.U32 R4, R6, -0x21131993, R4 ;  /* 0xdeece66d06047825 */ /* 0x000fc800078e0004 */
[----:B------:R-:W-:Y:S02]  /*1200*/  IMAD R7, R6, 0x5, R7 ;  /* 0x0000000506077824 */ /* 0x000fe400078e0207 */
[----:B------:R-:W-:Y:S02]  /*1210*/  IMAD.MOV.U32 R25, RZ, RZ, R4 ;  /* 0x000000ffff197224 */ /* 0x000fe400078e0004 */
[----:B------:R-:W-:-:S05]  /*1220*/  IMAD.IADD R23, R5, 0x1, R7 ;  /* 0x0000000105177824 */ /* 0x000fca00078e0207 */
[----:B------:R-:W-:-:S04]  /*1230*/  LOP3.LUT R23, R23, 0xffff, RZ, 0xc0, !PT ;  /* 0x0000ffff17177812 */ /* 0x000fc800078ec0ff */
[--C-:B------:R-:W-:Y:S02]  /*1240*/  SHF.R.U32.HI R5, RZ, 0x11, R23.reuse ;  /* 0x00000011ff057819 */ /* 0x100fe40000011617 */
[----:B------:R-:W-:-:S03]  /*1250*/  SHF.R.U64 R7, R4, 0x11, R23 ;  /* 0x0000001104077819 */ /* 0x000fc60000001217 */
[-C--:B------:R-:W-:Y:S02]  /*1260*/  IMAD R5, R5, R22.reuse, RZ ;  /* 0x0000001605057224 */ /* 0x080fe400078e02ff */
[----:B------:R-:W-:-:S04]  /*1270*/  IMAD.WIDE.U32 R6, R7, R22, RZ ;  /* 0x0000001607067225 */ /* 0x000fc800078e00ff */
[----:B------:R-:W-:-:S05]  /*1280*/  IMAD.IADD R5, R7, 0x1, R5 ;  /* 0x0000000107057824 */ /* 0x000fca00078e0205 */
[----:B------:R-:W-:-:S07]  /*1290*/  SHF.R.U64 R6, R6, 0x1f, R5 ;  /* 0x0000001f06067819 */ /* 0x000fce0000001205 */
.L_x_10:
[----:B------:R-:W-:Y:S05]  /*12a0*/  BSYNC.RECONVERGENT B1 ;  /* 0x0000000000017941 */ /* 0x000fea0003800200 */
.L_x_6:
[----:B------:R-:W-:Y:S01]  /*12b0*/  VIADD R4, R20, 0xffffffff ;  /* 0xffffffff14047836 */ /* 0x000fe20000000000 */
[----:B------:R-:W-:Y:S01]  /*12c0*/  BSSY.RECONVERGENT B1, `(.L_x_11) ;  /* 0x000001c000017945 */ /* 0x000fe20003800200 */
[----:B------:R-:W-:Y:S02]  /*12d0*/  LOP3.LUT R18, R18, 0x7fff, RZ, 0xc0, !PT ;  /* 0x00007fff12127812 */ /* 0x000fe400078ec0ff */
[C-C-:B------:R-:W-:Y:S02]  /*12e0*/  IADD3 R5, PT, PT, R1.reuse, -0x20, R0.reuse ;  /* 0xffffffe001057810 */ /* 0x140fe40007ffe000 */
[----:B------:R-:W-:Y:S02]  /*12f0*/  ISETP.GT.AND P0, PT, R4, R17, PT ;  /* 0x000000110400720c */ /* 0x000fe40003f04270 */
[----:B------:R-:W-:Y:S02]  /*1300*/  IADD3 R7, PT, PT, R1, -0x1, R0 ;  /* 0xffffffff01077810 */ /* 0x000fe40007ffe000 */
[----:B------:R-:W-:-:S13]  /*1310*/  ISETP.NE.OR P0, PT, R19, RZ, P0 ;  /* 0x000000ff1300720c */ /* 0x000fda0000705670 */
[----:B------:R-:W-:Y:S05]  /*1320*/  @P0 BRA `(.L_x_12) ;  /* 0x0000000000540947 */ /* 0x000fea0003800000 */
[----:B------:R-:W2:Y:S02]  /*1330*/  LDL.S8 R9, [R16+0x1] ;  /* 0x0000010010097983 */ /* 0x000ea40000100200 */
[----:B--2---:R-:W-:-:S13]  /*1340*/  ISETP.GT.AND P0, PT, R18, R9, PT ;  /* 0x000000091200720c */ /* 0x004fda0003f04270 */
[----:B------:R-:W-:Y:S05]  /*1350*/  @!P0 BRA `(.L_x_12) ;  /* 0x0000000000488947 */ /* 0x000fea0003800000 */
[----:B------:R-:W2:Y:S02]  /*1360*/  LDL.S8 R9, [R5] ;  /* 0x0000000005097983 */ /* 0x000ea40000100200 */
[----:B--2---:R-:W-:-:S13]  /*1370*/  ISETP.GT.AND P0, PT, R18, R9, PT ;  /* 0x000000091200720c */ /* 0x004fda0003f04270 */
[----:B------:R-:W-:Y:S05]  /*1380*/  @!P0 BRA `(.L_x_12) ;  /* 0x00000000003c8947 */ /* 0x000fea0003800000 */
[----:B------:R-:W2:Y:S02]  /*1390*/  LDL.S8 R9, [R7] ;  /* 0x0000000007097983 */ /* 0x000ea40000100200 */
[----:B--2---:R-:W-:-:S13]  /*13a0*/  ISETP.GT.AND P0, PT, R18, R9, PT ;  /* 0x000000091200720c */ /* 0x004fda0003f04270 */
[----:B------:R-:W-:Y:S05]  /*13b0*/  @!P0 BRA `(.L_x_12) ;  /* 0x0000000000308947 */ /* 0x000fea0003800000 */
[----:B------:R-:W2:Y:S02]  /*13c0*/  LDL.S8 R9, [R16+0x20] ;  /* 0x0000200010097983 */ /* 0x000ea40000100200 */
[----:B--2---:R-:W-:-:S13]  /*13d0*/  ISETP.GT.AND P0, PT, R18, R9, PT ;  /* 0x000000091200720c */ /* 0x004fda0003f04270 */
[----:B------:R-:W-:Y:S05]  /*13e0*/  @!P0 BRA `(.L_x_12) ;  /* 0x0000000000248947 */ /* 0x000fea0003800000 */
[----:B------:R-:W-:Y:S01]  /*13f0*/  LOP3.LUT R4, R11, 0xffff, RZ, 0xc0, !PT ;  /* 0x0000ffff0b047812 */ /* 0x000fe200078ec0ff */
[----:B------:R-:W-:-:S03]  /*1400*/  VIADD R9, R21, 0x1 ;  /* 0x0000000115097836 */ /* 0x000fc60000000000 */
[----:B------:R-:W-:Y:S02]  /*1410*/  IADD3 R4, PT, PT, R1, R4, RZ ;  /* 0x0000000401047210 */ /* 0x000fe40007ffe0ff */
[----:B------:R0:W-:Y:S04]  /*1420*/  STL.U8 [R16], R9 ;  /* 0x0000000910007387 */ /* 0x0001e80000100000 */
[----:B------:R-:W2:Y:S01]  /*1430*/  LDL.S8 R4, [R4] ;  /* 0x0000000004047983 */ /* 0x000ea20000100200 */
[----:B------:R-:W-:Y:S02]  /*1440*/  PRMT R17, R21, 0x9910, RZ ;  /* 0x0000991015117816 */ /* 0x000fe400000000ff */
[----:B------:R-:W-:Y:S02]  /*1450*/  PRMT R21, R9, 0x7610, R21 ;  /* 0x0000761009157816 */ /* 0x000fe40000000015 */
[----:B--2---:R-:W-:-:S04]  /*1460*/  ISETP.GT.AND P0, PT, R4, R17, PT ;  /* 0x000000110400720c */ /* 0x004fc80003f04270 */
[----:B0-----:R-:W-:-:S09]  /*1470*/  SEL R11, R11, R0, P0 ;  /* 0x000000000b0b7207 */ /* 0x001fd20000000000 */
.L_x_12:
[----:B------:R-:W-:Y:S05]  /*1480*/  BSYNC.RECONVERGENT B1 ;  /* 0x0000000000017941 */ /* 0x000fea0003800200 */
.L_x_11:
[----:B------:R-:W-:-:S13]  /*1490*/  ISETP.NE.AND P0, PT, R6, RZ, PT ;  /* 0x000000ff0600720c */ /* 0x000fda0003f05270 */
[----:B------:R-:W-:Y:S05]  /*14a0*/  @!P0 BRA `(.L_x_5) ;  /* 0x0000000000dc8947 */ /* 0x000fea0003800000 */
[----:B------:R-:W-:Y:S01]  /*14b0*/  LOP3.LUT R4, R21, 0xffff, RZ, 0xc0, !PT ;  /* 0x0000ffff15047812 */ /* 0x000fe200078ec0ff */
[----:B------:R-:W-:Y:S03]  /*14c0*/  BSSY.RECONVERGENT B1, `(.L_x_13) ;  /* 0x000001a000017945 */ /* 0x000fe60003800200 */
[----:B------:R-:W-:-:S04]  /*14d0*/  PRMT R9, R4, 0x8880, RZ ;  /* 0x0000888004097816 */ /* 0x000fc800000000ff */
[----:B------:R-:W-:-:S04]  /*14e0*/  ISETP.GT.AND P0, PT, R20, R9, PT ;  /* 0x000000091400720c */ /* 0x000fc80003f04270 */
[----:B------:R-:W-:-:S13]  /*14f0*/  ISETP.NE.OR P0, PT, R19, RZ, P0 ;  /* 0x000000ff1300720c */ /* 0x000fda0000705670 */
[----:B------:R-:W-:Y:S05]  /*1500*/  @P0 BRA `(.L_x_14) ;  /* 0x0000000000540947 */ /* 0x000fea0003800000 */
[----:B------:R-:W2:Y:S02]  /*1510*/  LDL.S8 R9, [R16+0x1] ;  /* 0x0000010010097983 */ /* 0x000ea40000100200 */
[----:B--2---:R-:W-:-:S13]  /*1520*/  ISETP.GE.AND P0, PT, R18, R9, PT ;  /* 0x000000091200720c */ /* 0x004fda0003f06270 */
[----:B------:R-:W-:Y:S05]  /*1530*/  @!P0 BRA `(.L_x_14) ;  /* 0x0000000000488947 */ /* 0x000fea0003800000 */
[----:B------:R-:W2:Y:S02]  /*1540*/  LDL.S8 R9, [R5] ;  /* 0x0000000005097983 */ /* 0x000ea40000100200 */
[----:B--2---:R-:W-:-:S13]  /*1550*/  ISETP.GE.AND P0, PT, R18, R9, PT ;  /* 0x000000091200720c */ /* 0x004fda0003f06270 */
[----:B------:R-:W-:Y:S05]  /*1560*/  @!P0 BRA `(.L_x_14) ;  /* 0x00000000003c8947 */ /* 0x000fea0003800000 */
[----:B------:R-:W2:Y:S02]  /*1570*/  LDL.S8 R9, [R7] ;  /* 0x0000000007097983 */ /* 0x000ea40000100200 */
[----:B--2---:R-:W-:-:S13]  /*1580*/  ISETP.GE.AND P0, PT, R18, R9, PT ;  /* 0x000000091200720c */ /* 0x004fda0003f06270 */
[----:B------:R-:W-:Y:S05]  /*1590*/  @!P0 BRA `(.L_x_14) ;  /* 0x0000000000308947 */ /* 0x000fea0003800000 */
[----:B------:R-:W2:Y:S02]  /*15a0*/  LDL.S8 R9, [R16+0x20] ;  /* 0x0000200010097983 */ /* 0x000ea40000100200 */
[----:B--2---:R-:W-:-:S13]  /*15b0*/  ISETP.GE.AND P0, PT, R18, R9, PT ;  /* 0x000000091200720c */ /* 0x004fda0003f06270 */
[----:B------:R-:W-:Y:S05]  /*15c0*/  @!P0 BRA `(.L_x_14) ;  /* 0x0000000000248947 */ /* 0x000fea0003800000 */
[----:B------:R-:W-:Y:S01]  /*15d0*/  LOP3.LUT R4, R11, 0xffff, RZ, 0xc0, !PT ;  /* 0x0000ffff0b047812 */ /* 0x000fe200078ec0ff */
[----:B------:R-:W-:-:S04]  /*15e0*/  VIADD R17, R21, 0x1 ;  /* 0x0000000115117836 */ /* 0x000fc80000000000 */
[----:B------:R-:W-:Y:S01]  /*15f0*/  IMAD.IADD R4, R1, 0x1, R4 ;  /* 0x0000000101047824 */ /* 0x000fe200078e0204 */
[----:B------:R0:W-:Y:S05]  /*1600*/  STL.U8 [R16], R17 ;  /* 0x0000001110007387 */ /* 0x0001ea0000100000 */
[----:B------:R-:W2:Y:S01]  /*1610*/  LDL.S8 R4, [R4] ;  /* 0x0000000004047983 */ /* 0x000ea20000100200 */
[----:B------:R-:W-:Y:S02]  /*1620*/  PRMT R9, R21, 0x8880, RZ ;  /* 0x0000888015097816 */ /* 0x000fe400000000ff */
[----:B------:R-:W-:Y:S02]  /*1630*/  PRMT R21, R17, 0x7610, R21 ;  /* 0x0000761011157816 */ /* 0x000fe40000000015 */
[----:B--2---:R-:W-:-:S04]  /*1640*/  ISETP.GT.AND P0, PT, R4, R9, PT ;  /* 0x000000090400720c */ /* 0x004fc80003f04270 */
[----:B0-----:R-:W-:-:S09]  /*1650*/  SEL R11, R11, R0, P0 ;  /* 0x000000000b0b7207 */ /* 0x001fd20000000000 */
.L_x_14:
[----:B------:R-:W-:Y:S05]  /*1660*/  BSYNC.RECONVERGENT B1 ;  /* 0x0000000000017941 */ /* 0x000fea0003800200 */
.L_x_13:
[----:B------:R-:W-:-:S04]  /*1670*/  LOP3.LUT R4, R21, 0xffff, RZ, 0xc0, !PT ;  /* 0x0000ffff15047812 */ /* 0x000fc800078ec0ff */
[----:B------:R-:W-:-:S04]  /*1680*/  PRMT R9, R4, 0x8880, RZ ;  /* 0x0000888004097816 */ /* 0x000fc800000000ff */
[----:B------:R-:W-:-:S04]  /*1690*/  ISETP.GE.AND P0, PT, R20, R9, PT ;  /* 0x000000091400720c */ /* 0x000fc80003f06270 */
[----:B------:R-:W-:-:S04]  /*16a0*/  ISETP.NE.OR P0, PT, R19, RZ, P0 ;  /* 0x000000ff1300720c */ /* 0x000fc80000705670 */
[----:B------:R-:W-:-:S13]  /*16b0*/  ISETP.EQ.OR P0, PT, R6, 0x1, P0 ;  /* 0x000000010600780c */ /* 0x000fda0000702670 */
[----:B------:R-:W-:Y:S05]  /*16c0*/  @P0 BRA `(.L_x_5) ;  /* 0x0000000000540947 */ /* 0x000fea0003800000 */
[----:B------:R-:W2:Y:S01]  /*16d0*/  LDL.S8 R4, [R16+0x1] ;  /* 0x0000010010047983 */ /* 0x000ea20000100200 */
[----:B------:R-:W-:-:S05]  /*16e0*/  VIADD R18, R18, 0x2 ;  /* 0x0000000212127836 */ /* 0x000fca0000000000 */
        /* <DEDUP_REMOVED lines=12> */
[----:B------:R-:W-:-:S04]  /*17b0*/  VIADD R5, R21, 0x1 ;  /* 0x0000000115057836 */ /* 0x000fc80000000000 */
[----:B------:R-:W-:Y:S01]  /*17c0*/  IMAD.IADD R4, R1, 0x1, R4 ;  /* 0x0000000101047824 */ /* 0x000fe200078e0204 */
[----:B------:R0:W-:Y:S05]  /*17d0*/  STL.U8 [R16], R5 ;  /* 0x0000000510007387 */ /* 0x0001ea0000100000 */
[----:B------:R-:W2:Y:S01]  /*17e0*/  LDL.S8 R4, [R4] ;  /* 0x0000000004047983 */ /* 0x000ea20000100200 */
[----:B------:R-:W-:-:S04]  /*17f0*/  PRMT R7, R21, 0x8880, RZ ;  /* 0x0000888015077816 */ /* 0x000fc800000000ff */
[----:B--2---:R-:W-:-:S04]  /*1800*/  ISETP.GT.AND P0, PT, R4, R7, PT ;  /* 0x000000070400720c */ /* 0x004fc80003f04270 */
[----:B0-----:R-:W-:-:S09]  /*1810*/  SEL R11, R11, R0, P0 ;  /* 0x000000000b0b7207 */ /* 0x001fd20000000000 */
.L_x_5:
[----:B------:R-:W-:Y:S05]  /*1820*/  BSYNC.RECONVERGENT B0 ;  /* 0x0000000000007941 */ /* 0x000fea0003800200 */
.L_x_4:
[----:B------:R-:W-:-:S05]  /*1830*/  VIADD R15, R15, 0x1 ;  /* 0x000000010f0f7836 */ /* 0x000fca0000000000 */
[----:B------:R-:W-:-:S04]  /*1840*/  PRMT R0, R15, 0x9910, RZ ;  /* 0x000099100f007816 */ /* 0x000fc800000000ff */
[----:B------:R-:W-:-:S13]  /*1850*/  ISETP.NE.AND P0, PT, R0, 0xa, PT ;  /* 0x0000000a0000780c */ /* 0x000fda0003f05270 */
[----:B------:R-:W-:Y:S05]  /*1860*/  @P0 BRA `(.L_x_15) ;  /* 0xfffffff000b00947 */ /* 0x000fea000383ffff */
[----:B------:R-:W-:-:S05]  /*1870*/  LOP3.LUT R0, R11, 0xffff, RZ, 0xc0, !PT ;  /* 0x0000ffff0b007812 */ /* 0x000fca00078ec0ff */
[----:B------:R-:W-:-:S05]  /*1880*/  IMAD.IADD R6, R1, 0x1, R0 ;  /* 0x0000000101067824 */ /* 0x000fca00078e0200 */
[----:B------:R-:W2:Y:S02]  /*1890*/  LDL.U8 R0, [R6] ;  /* 0x0000000006007983 */ /* 0x000ea40000100000 */
[----:B--2---:R-:W-:-:S04]  /*18a0*/  PRMT R4, R0, 0x8880, RZ ;  /* 0x0000888000047816 */ /* 0x004fc800000000ff */
[----:B------:R-:W-:Y:S02]  /*18b0*/  IADD3 R0, P1, PT, R4, -0x47, RZ ;  /* 0xffffffb904007810 */ /* 0x000fe40007f3e0ff */
[----:B------:R-:W-:Y:S02]  /*18c0*/  SHF.R.S32.HI R5, RZ, 0x1f, R4 ;  /* 0x0000001fff057819 */ /* 0x000fe40000011404 */
[----:B------:R-:W-:Y:S02]  /*18d0*/  ISETP.GT.U32.AND P0, PT, R0, -0x9, PT ;  /* 0xfffffff70000780c */ /* 0x000fe40003f04070 */
[----:B------:R-:W-:-:S04]  /*18e0*/  IADD3.X R0, PT, PT, R5, -0x1, RZ, P1, !PT ;  /* 0xffffffff05007810 */ /* 0x000fc80000ffe4ff */
[----:B------:R-:W-:-:S13]  /*18f0*/  ISETP.GT.U32.AND.EX P0, PT, R0, -0x1, PT, P0 ;  /* 0xffffffff0000780c */ /* 0x000fda0003f04100 */
[----:B------:R-:W-:Y:S05]  /*1900*/  @!P0 BRA `(.L_x_16) ;  /* 0x0000000000408947 */ /* 0x000fea0003800000 */
[----:B------:R-:W-:-:S05]  /*1910*/  VIADD R10, R10, 0x1 ;  /* 0x000000010a0a7836 */ /* 0x000fca0000000000 */
[----:B------:R-:W-:-:S04]  /*1920*/  PRMT R0, R10, 0x9910, RZ ;  /* 0x000099100a007816 */ /* 0x000fc800000000ff */
[----:B------:R-:W-:-:S13]  /*1930*/  ISETP.NE.AND P0, PT, R0, 0xa, PT ;  /* 0x0000000a0000780c */ /* 0x000fda0003f05270 */
[----:B------:R-:W-:Y:S05]  /*1940*/  @!P0 EXIT ;  /* 0x000000000000894d */ /* 0x000fea0003800000 */
[----:B------:R-:W-:Y:S01]  /*1950*/  IMAD.MOV R0, RZ, RZ, -R10 ;  /* 0x000000ffff007224 */ /* 0x000fe200078e0a0a */
[----:B------:R-:W-:-:S04]  /*1960*/  IADD3 R7, P0, PT, -R4, 0x47, RZ ;  /* 0x0000004704077810 */ /* 0x000fc80007f1e1ff */
[----:B------:R-:W-:Y:S01]  /*1970*/  PRMT R0, R0, 0x7710, RZ ;  /* 0x0000771000007816 */ /* 0x000fe200000000ff */
[----:B------:R-:W-:-:S04]  /*1980*/  IMAD.X R5, RZ, RZ, ~R5, P0 ;  /* 0x000000ffff057224 */ /* 0x000fc800000e0e05 */
[----:B------:R-:W-:-:S05]  /*1990*/  VIADD R0, R0, 0xa ;  /* 0x0000000a00007836 */ /* 0x000fca0000000000 */
[----:B------:R-:W-:-:S05]  /*19a0*/  PRMT R0, R0, 0x9910, RZ ;  /* 0x0000991000007816 */ /* 0x000fca00000000ff */
[----:B------:R-:W-:-:S05]  /*19b0*/  IMAD R0, R0, 0x9, RZ ;  /* 0x0000000900007824 */ /* 0x000fca00078e02ff */
[----:B------:R-:W-:-:S04]  /*19c0*/  LOP3.LUT R0, R0, 0xffff, RZ, 0xc0, !PT ;  /* 0x0000ffff00007812 */ /* 0x000fc800078ec0ff */
[----:B------:R-:W-:-:S04]  /*19d0*/  ISETP.GT.U32.AND P0, PT, R7, R0, PT ;  /* 0x000000000700720c */ /* 0x000fc80003f04070 */
[----:B------:R-:W-:-:S13]  /*19e0*/  ISETP.GT.U32.AND.EX P0, PT, R5, RZ, PT, P0 ;  /* 0x000000ff0500720c */ /* 0x000fda0003f04100 */
[----:B------:R-:W-:Y:S05]  /*19f0*/  @!P0 BRA `(.L_x_17) ;  /* 0xffffffe800e88947 */ /* 0x000fea000383ffff */
[----:B------:R-:W-:Y:S05]  /*1a00*/  EXIT ;  /* 0x000000000000794d */ /* 0x000fea0003800000 */
.L_x_16:
[----:B------:R-:W0:Y:S01]  /*1a10*/  S2R R7, SR_LANEID ;  /* 0x0000000000077919 */ /* 0x000e220000000000 */
[----:B------:R-:W-:Y:S01]  /*1a20*/  VOTEU.ANY UR6, UPT, PT ;  /* 0x0000000000067886 */ /* 0x000fe200038e0100 */
[----:B------:R-:W1:Y:S01]  /*1a30*/  LDC.64 R4, c[0x0][0x388] ;  /* 0x0000e200ff047b82 */ /* 0x000e620000000a00 */
[----:B------:R-:W0:Y:S08]  /*1a40*/  FLO.U32 R0, UR6 ;  /* 0x0000000600007d00 */ /* 0x000e3000080e0000 */
[----:B------:R-:W1:Y:S01]  /*1a50*/  POPC R11, UR6 ;  /* 0x00000006000b7d09 */ /* 0x000e620008000000 */
[----:B0-----:R-:W-:Y:S01]  /*1a60*/  ISETP.EQ.U32.AND P0, PT, R0, R7, PT ;  /* 0x000000070000720c */ /* 0x001fe20003f02070 */
[----:B------:R-:W0:Y:S01]  /*1a70*/  S2R R8, SR_LTMASK ;  /* 0x0000000000087919 */ /* 0x000e220000003900 */
[----:B------:R-:W2:Y:S11]  /*1a80*/  LDC.64 R6, c[0x0][0x390] ;  /* 0x0000e400ff067b82 */ /* 0x000eb60000000a00 */
[----:B-1----:R-:W3:Y:S01]  /*1a90*/  @P0 ATOMG.E.ADD.STRONG.GPU PT, R5, desc[UR4][R4.64], R11 ;  /* 0x8000000b040509a8 */ /* 0x002ee200081ef104 */
[----:B0-----:R-:W-:-:S06]  /*1aa0*/  LOP3.LUT R8, R8, UR6, RZ, 0xc0, !PT ;  /* 0x0000000608087c12 */ /* 0x001fcc000f8ec0ff */
[----:B------:R-:W0:Y:S01]  /*1ab0*/  POPC R8, R8 ;  /* 0x0000000800087309 */ /* 0x000e220000000000 */
[----:B---3--:R-:W0:Y:S02]  /*1ac0*/  SHFL.IDX PT, R9, R5, R0, 0x1f ;  /* 0x00001f0005097589 */ /* 0x008e2400000e0000 */
[----:B0-----:R-:W-:-:S04]  /*1ad0*/  IMAD.IADD R9, R9, 0x1, R8 ;  /* 0x0000000109097824 */ /* 0x001fc800078e0208 */
[----:B--2---:R-:W-:-:S05]  /*1ae0*/  IMAD.WIDE R6, R9, 0x8, R6 ;  /* 0x0000000809067825 */ /* 0x004fca00078e0206 */
[----:B------:R-:W-:Y:S01]  /*1af0*/  STG.E.64 desc[UR4][R6.64], R2 ;  /* 0x0000000206007986 */ /* 0x000fe2000c101b04 */
[----:B------:R-:W-:Y:S05]  /*1b00*/  EXIT ;  /* 0x000000000000794d */ /* 0x000fea0003800000 */
.L_x_18:
[----:B------:R-:W-:-:S00]  /*1b10*/  BRA `(.L_x_18) ;  /* 0xfffffffc00fc7947 */ /* 0x000fc0000383ffff */
[----:B------:R-:W-:-:S00]  /*1b20*/  NOP ;  /* 0x0000000000007918 */ /* 0x000fc00000000000 */
        /* <DEDUP_REMOVED lines=13> */
.L_x_19:


//--------------------- .nv.shared.reserved.0     --------------------------
	.section	.nv.shared.reserved.0,"aw",@nobits
	.weak		__nv_reservedSMEM_offset_0_alias
	.size		__nv_reservedSMEM_offset_0_alias, 0, 64
	.other		__nv_reservedSMEM_offset_0_alias,@"STO_CUDA_RESERVED_SHARED STV_DEFAULT"
__nv_reservedSMEM_offset_0_alias:
	.zero		0
	.zero		64


//--------------------- .nv.constant0._Z5crackmPiPm --------------------------
	.section	.nv.constant0._Z5crackmPiPm,"a",@progbits
	.sectionflags	@""
	.align	4
.nv.constant0._Z5crackmPiPm:
	.zero		920


//--------------------- SYMBOLS --------------------------

	.type		.nv.reservedSmem.offset0,@object
	.size		.nv.reservedSmem.offset0,0x4
